//
// Generated by NVIDIA NVVM Compiler
//
// Compiler Build ID: CL-36424714
// Cuda compilation tools, release 13.0, V13.0.88
// Based on NVVM 20.0.0
//

.version 9.0
.target sm_100
.address_size 64

	// .globl	_Z13evolve_kernelPhS_
.const .align 4 .u32 N2;
.const .align 4 .u32 Nm;
.const .align 4 .u32 N1;
.const .align 4 .u32 R;
// _ZZ13evolve_kernelPhS_E15cell_arr_shared has been demoted

.visible .entry _Z13evolve_kernelPhS_(
	.param .u64 .ptr .align 1 _Z13evolve_kernelPhS__param_0,
	.param .u64 .ptr .align 1 _Z13evolve_kernelPhS__param_1
)
{
	.reg .pred 	%p<19>;
	.reg .b16 	%rs<5>;
	.reg .b32 	%r<87>;
	.reg .b64 	%rd<9>;
	// demoted variable
	.shared .align 1 .b8 _ZZ13evolve_kernelPhS_E15cell_arr_shared[1000];
	ld.param.u64 	%rd2, [_Z13evolve_kernelPhS__param_0];
	ld.param.u64 	%rd1, [_Z13evolve_kernelPhS__param_1];
	cvta.to.global.u64 	%rd3, %rd2;
	mov.u32 	%r4, %tid.x;
	mov.u32 	%r5, %tid.y;
	mov.u32 	%r7, %tid.z;
	mov.u32 	%r9, %ctaid.x;
	shl.b32 	%r10, %r9, 3;
	mov.u32 	%r11, %ctaid.y;
	shl.b32 	%r12, %r11, 3;
	mov.u32 	%r13, %ctaid.z;
	shl.b32 	%r14, %r13, 3;
	ld.const.u32 	%r15, [N1];
	add.s32 	%r16, %r4, -1;
	add.s32 	%r17, %r16, %r10;
	add.s32 	%r18, %r17, %r15;
	ld.const.u32 	%r19, [Nm];
	and.b32  	%r20, %r18, %r19;
	add.s32 	%r21, %r5, %r12;
	setp.eq.s32 	%p3, %r5, 0;
	add.s32 	%r22, %r21, %r15;
	add.s32 	%r23, %r22, -1;
	and.b32  	%r24, %r23, %r19;
	add.s32 	%r25, %r7, %r14;
	setp.eq.s32 	%p4, %r7, 0;
	add.s32 	%r26, %r25, %r15;
	add.s32 	%r27, %r26, -1;
	and.b32  	%r28, %r27, %r19;
	ld.const.u32 	%r29, [N2];
	mad.lo.s32 	%r30, %r28, %r29, %r20;
	mad.lo.s32 	%r1, %r15, %r24, %r30;
	cvt.s64.s32 	%rd4, %r1;
	add.s64 	%rd5, %rd3, %rd4;
	ld.global.u8 	%rs1, [%rd5];
	mad.lo.s32 	%r31, %r5, 10, %r4;
	mad.lo.s32 	%r32, %r7, 100, %r31;
	mov.u32 	%r33, _ZZ13evolve_kernelPhS_E15cell_arr_shared;
	add.s32 	%r34, %r32, %r33;
	add.s32 	%r2, %r34, 101;
	st.shared.u8 	[%r34+111], %rs1;
	bar.sync 	0;
	setp.gt.u32 	%p5, %r16, 7;
	or.pred  	%p6, %p3, %p5;
	setp.gt.u32 	%p7, %r5, 8;
	or.pred  	%p8, %p6, %p7;
	or.pred  	%p9, %p4, %p8;
	setp.gt.u32 	%p10, %r7, 8;
	or.pred  	%p11, %p9, %p10;
	@%p11 bra 	$L__BB0_4;
	ld.shared.u8 	%r35, [%r2+-101];
	ld.shared.u8 	%r36, [%r2+-1];
	add.s32 	%r37, %r36, %r35;
	ld.shared.u8 	%r38, [%r2+99];
	add.s32 	%r39, %r37, %r38;
	ld.shared.u8 	%r40, [%r2+-91];
	add.s32 	%r41, %r39, %r40;
	ld.shared.u8 	%r42, [%r2+9];
	add.s32 	%r43, %r41, %r42;
	ld.shared.u8 	%r44, [%r2+109];
	add.s32 	%r45, %r43, %r44;
	ld.shared.u8 	%r46, [%r2+-81];
	add.s32 	%r47, %r45, %r46;
	ld.shared.u8 	%r48, [%r2+19];
	add.s32 	%r49, %r47, %r48;
	ld.shared.u8 	%r50, [%r2+119];
	add.s32 	%r51, %r49, %r50;
	ld.shared.u8 	%r52, [%r2+-100];
	add.s32 	%r53, %r51, %r52;
	ld.shared.u8 	%r54, [%r2];
	add.s32 	%r55, %r53, %r54;
	ld.shared.u8 	%r56, [%r2+100];
	add.s32 	%r57, %r55, %r56;
	ld.shared.u8 	%r58, [%r2+-90];
	add.s32 	%r59, %r57, %r58;
	ld.shared.u8 	%r60, [%r2+110];
	add.s32 	%r61, %r59, %r60;
	ld.shared.u8 	%r62, [%r2+-80];
	add.s32 	%r63, %r61, %r62;
	ld.shared.u8 	%r64, [%r2+20];
	add.s32 	%r65, %r63, %r64;
	ld.shared.u8 	%r66, [%r2+120];
	add.s32 	%r67, %r65, %r66;
	ld.shared.u8 	%r68, [%r2+-99];
	add.s32 	%r69, %r67, %r68;
	ld.shared.u8 	%r70, [%r2+1];
	add.s32 	%r71, %r69, %r70;
	ld.shared.u8 	%r72, [%r2+101];
	add.s32 	%r73, %r71, %r72;
	ld.shared.u8 	%r74, [%r2+-89];
	add.s32 	%r75, %r73, %r74;
	ld.shared.u8 	%r76, [%r2+11];
	add.s32 	%r77, %r75, %r76;
	ld.shared.u8 	%r78, [%r2+111];
	add.s32 	%r79, %r77, %r78;
	ld.shared.u8 	%r80, [%r2+-79];
	add.s32 	%r81, %r79, %r80;
	ld.shared.u8 	%r82, [%r2+21];
	add.s32 	%r83, %r81, %r82;
	ld.shared.u8 	%r84, [%r2+121];
	add.s32 	%r85, %r83, %r84;
	setp.eq.s16 	%p13, %rs1, 1;
	add.s32 	%r86, %r85, -8;
	setp.lt.u32 	%p14, %r86, -3;
	and.pred  	%p15, %p13, %p14;
	mov.pred 	%p18, 0;
	@%p15 bra 	$L__BB0_3;
	setp.ne.s16 	%p16, %rs1, 0;
	setp.eq.s32 	%p17, %r85, 6;
	or.pred  	%p18, %p16, %p17;
$L__BB0_3:
	selp.u16 	%rs4, 1, 0, %p18;
	cvta.to.global.u64 	%rd7, %rd1;
	add.s64 	%rd8, %rd7, %rd4;
	st.global.u8 	[%rd8], %rs4;
$L__BB0_4:
	ret;

}


// ===== COMPILED SASS (sm_100) =====

	.target	sm_100

	.elftype	@"ET_EXEC"


//--------------------- .note.nv.tkinfo           --------------------------
	.section	.note.nv.tkinfo,"",@"SHT_NOTE"
	.sectionflags	@"SHF_NOTE_NV_TKINFO"
	.tkinfo
        /*0018*/ 	.word	0x00000002
        /*0030*/ 	.string	""
        /*0030*/ 	.string	"ptxas"
        /*0030*/ 	.string	"Cuda compilation tools, release 13.0, V13.0.88"
        /*0030*/ 	.string	"Build cuda_13.0.r13.0/compiler.36424714_0"
        /*0030*/ 	.string	"-arch sm_100 -m 64 "



//--------------------- .note.nv.cuinfo           --------------------------
	.section	.note.nv.cuinfo,"",@"SHT_NOTE"
	.sectionflags	@"SHF_NOTE_NV_CUINFO"
        /*0018*/ 	.short	0x0002
        /*001a*/ 	.short	0x0064
        /*001c*/ 	.short	0x0082
	.zero		2


//--------------------- .nv.info                  --------------------------
	.section	.nv.info,"",@"SHT_CUDA_INFO"
	.align	4


	//----- nvinfo : EIATTR_REGCOUNT
	.align		4
        /*0000*/ 	.byte	0x04, 0x2f
        /*0002*/ 	.short	(.L_5 - .L_4)
	.align		4
.L_4:
        /*0004*/ 	.word	index@(_Z13evolve_kernelPhS_)
        /*0008*/ 	.word	0x0000001c


	//----- nvinfo : EIATTR_FRAME_SIZE
	.align		4
.L_5:
        /*000c*/ 	.byte	0x04, 0x11
        /*000e*/ 	.short	(.L_7 - .L_6)
	.align		4
.L_6:
        /*0010*/ 	.word	index@(_Z13evolve_kernelPhS_)
        /*0014*/ 	.word	0x00000000


	//----- nvinfo : EIATTR_MIN_STACK_SIZE
	.align		4
.L_7:
        /*0018*/ 	.byte	0x04, 0x12
        /*001a*/ 	.short	(.L_9 - .L_8)
	.align		4
.L_8:
        /*001c*/ 	.word	index@(_Z13evolve_kernelPhS_)
        /*0020*/ 	.word	0x00000000
.L_9:


//--------------------- .nv.compat                --------------------------
	.section	.nv.compat,"",@"SHT_CUDA_COMPAT_INFO"
	.align	4
        /*0000*/ 	.byte	0x02, 0x09, 0x00, 0x00, 0x02, 0x02, 0x01, 0x00, 0x02, 0x05, 0x05, 0x00, 0x03, 0x07, 0x01, 0x01
        /*0010*/ 	.byte	0x02, 0x03, 0x00, 0x00, 0x02, 0x06, 0x01, 0x00, 0x04, 0x0b, 0x08, 0x00, 0x09, 0x00, 0x00, 0x00
        /*0020*/ 	.byte	0x00, 0x00, 0x00, 0x00


//--------------------- .nv.info._Z13evolve_kernelPhS_ --------------------------
	.section	.nv.info._Z13evolve_kernelPhS_,"",@"SHT_CUDA_INFO"
	.sectionflags	@""
	.align	4


	//----- nvinfo : EIATTR_CUDA_API_VERSION
	.align		4
        /*0000*/ 	.byte	0x04, 0x37
        /*0002*/ 	.short	(.L_11 - .L_10)
.L_10:
        /*0004*/ 	.word	0x00000082


	//----- nvinfo : EIATTR_KPARAM_INFO
	.align		4
.L_11:
        /*0008*/ 	.byte	0x04, 0x17
        /*000a*/ 	.short	(.L_13 - .L_12)
.L_12:
        /*000c*/ 	.word	0x00000000
        /*0010*/ 	.short	0x0001
        /*0012*/ 	.short	0x0008
        /*0014*/ 	.byte	0x00, 0xf5, 0x21, 0x00


	//----- nvinfo : EIATTR_KPARAM_INFO
	.align		4
.L_13:
        /*0018*/ 	.byte	0x04, 0x17
        /*001a*/ 	.short	(.L_15 - .L_14)
.L_14:
        /*001c*/ 	.word	0x00000000
        /*0020*/ 	.short	0x0000
        /*0022*/ 	.short	0x0000
        /*0024*/ 	.byte	0x00, 0xf5, 0x21, 0x00


	//----- nvinfo : EIATTR_SPARSE_MMA_MASK
	.align		4
.L_15:
        /*0028*/ 	.byte	0x03, 0x50
        /*002a*/ 	.short	0x0000


	//----- nvinfo : EIATTR_MAXREG_COUNT
	.align		4
        /*002c*/ 	.byte	0x03, 0x1b
        /*002e*/ 	.short	0x00ff


	//----- nvinfo : EIATTR_NUM_BARRIERS
	.align		4
        /*0030*/ 	.byte	0x02, 0x4c
        /*0032*/ 	.byte	0x01
	.zero		1


	//----- nvinfo : EIATTR_MERCURY_ISA_VERSION
	.align		4
        /*0034*/ 	.byte	0x03, 0x5f
        /*0036*/ 	.short	0x0101


	//----- nvinfo : EIATTR_VRC_CTA_INIT_COUNT
	.align		4
        /*0038*/ 	.byte	0x02, 0x4a
	.zero		1
	.zero		1


	//----- nvinfo : EIATTR_EXIT_INSTR_OFFSETS
	.align		4
        /*003c*/ 	.byte	0x04, 0x1c
        /*003e*/ 	.short	(.L_17 - .L_16)


	//   ....[0]....
.L_16:
        /*0040*/ 	.word	0x00000270


	//   ....[1]....
        /*0044*/ 	.word	0x000005a0


	//----- nvinfo : EIATTR_CBANK_PARAM_SIZE
	.align		4
.L_17:
        /*0048*/ 	.byte	0x03, 0x19
        /*004a*/ 	.short	0x0010


	//----- nvinfo : EIATTR_PARAM_CBANK
	.align		4
        /*004c*/ 	.byte	0x04, 0x0a
        /*004e*/ 	.short	(.L_19 - .L_18)
	.align		4
.L_18:
        /*0050*/ 	.word	index@(.nv.constant0._Z13evolve_kernelPhS_)
        /*0054*/ 	.short	0x0380
        /*0056*/ 	.short	0x0010


	//----- nvinfo : EIATTR_SW_WAR
	.align		4
.L_19:
        /*0058*/ 	.byte	0x04, 0x36
        /*005a*/ 	.short	(.L_21 - .L_20)
.L_20:
        /*005c*/ 	.word	0x00000008
.L_21:


//--------------------- .nv.callgraph             --------------------------
	.section	.nv.callgraph,"",@"SHT_CUDA_CALLGRAPH"
	.align	4
	.sectionentsize	8
	.align		4
        /*0000*/ 	.word	0x00000000
	.align		4
        /*0004*/ 	.word	0xffffffff
	.align		4
        /*0008*/ 	.word	0x00000000
	.align		4
        /*000c*/ 	.word	0xfffffffe
	.align		4
        /*0010*/ 	.word	0x00000000
	.align		4
        /*0014*/ 	.word	0xfffffffd
	.align		4
        /*0018*/ 	.word	0x00000000
	.align		4
        /*001c*/ 	.word	0xfffffffc


//--------------------- .nv.constant3             --------------------------
	.section	.nv.constant3,"a",@progbits
	.align	4
.nv.constant3:
	.type		N2,@object
	.size		N2,(Nm - N2)
N2:
	.zero		4
	.type		Nm,@object
	.size		Nm,(N1 - Nm)
Nm:
	.zero		4
	.type		N1,@object
	.size		N1,(R - N1)
N1:
	.zero		4
	.type		R,@object
	.size		R,(.L_3 - R)
R:
	.zero		4
.L_3:


//--------------------- .text._Z13evolve_kernelPhS_ --------------------------
	.section	.text._Z13evolve_kernelPhS_,"ax",@progbits
	.align	128
        .global         _Z13evolve_kernelPhS_
        .type           _Z13evolve_kernelPhS_,@function
        .size           _Z13evolve_kernelPhS_,(.L_x_1 - _Z13evolve_kernelPhS_)
        .other          _Z13evolve_kernelPhS_,@"STO_CUDA_ENTRY STV_DEFAULT"
_Z13evolve_kernelPhS_:
.text._Z13evolve_kernelPhS_:
[----:B------:R-:W-:Y:S01]  /*0000*/  LDC R1, c[0x0][0x37c] ;  /* 0x0000df00ff017b82 */ /* 0x000fe20000000800 */
[----:B------:R-:W0:Y:S07]  /*0010*/  S2R R17, SR_TID.X ;  /* 0x0000000000117919 */ /* 0x000e2e0000002100 */
[----:B------:R-:W1:Y:S01]  /*0020*/  LDC R9, c[0x3][0x8] ;  /* 0x00c00200ff097b82 */ /* 0x000e620000000800 */
[----:B------:R-:W2:Y:S01]  /*0030*/  LDCU.64 UR4, c[0x3][URZ] ;  /* 0x00c00000ff0477ac */ /* 0x000ea20008000a00 */
[----:B------:R-:W3:Y:S01]  /*0040*/  S2R R8, SR_TID.Z ;  /* 0x0000000000087919 */ /* 0x000ee20000002300 */
[----:B------:R-:W4:Y:S01]  /*0050*/  LDCU.64 UR8, c[0x0][0x380] ;  /* 0x00007000ff0877ac */ /* 0x000f220008000a00 */
[----:B------:R-:W3:Y:S01]  /*0060*/  S2R R7, SR_CTAID.Z ;  /* 0x0000000000077919 */ /* 0x000ee20000002700 */
[----:B------:R-:W5:Y:S01]  /*0070*/  LDCU.64 UR6, c[0x0][0x358] ;  /* 0x00006b00ff0677ac */ /* 0x000f620008000a00 */
[----:B------:R-:W2:Y:S01]  /*0080*/  S2R R0, SR_CTAID.X ;  /* 0x0000000000007919 */ /* 0x000ea20000002500 */
[----:B------:R-:W4:Y:S01]  /*0090*/  S2R R6, SR_TID.Y ;  /* 0x0000000000067919 */ /* 0x000f220000002200 */
[----:B------:R-:W4:Y:S01]  /*00a0*/  S2R R5, SR_CTAID.Y ;  /* 0x0000000000057919 */ /* 0x000f220000002600 */
[----:B0-----:R-:W-:-:S02]  /*00b0*/  VIADD R3, R17, 0xffffffff ;  /* 0xffffffff11037836 */ /* 0x001fc40000000000 */
[----:B---3--:R-:W-:Y:S02]  /*00c0*/  IMAD R4, R7, 0x8, R8 ;  /* 0x0000000807047824 */ /* 0x008fe400078e0208 */
[----:B--2---:R-:W-:-:S03]  /*00d0*/  IMAD R0, R0, 0x8, R3 ;  /* 0x0000000800007824 */ /* 0x004fc600078e0203 */
[--C-:B-1----:R-:W-:Y:S01]  /*00e0*/  IADD3 R4, PT, PT, R4, -0x1, R9.reuse ;  /* 0xffffffff04047810 */ /* 0x102fe20007ffe009 */
[--C-:B------:R-:W-:Y:S02]  /*00f0*/  IMAD.IADD R0, R0, 0x1, R9.reuse ;  /* 0x0000000100007824 */ /* 0x100fe400078e0209 */
[----:B----4-:R-:W-:Y:S01]  /*0100*/  IMAD R2, R5, 0x8, R6 ;  /* 0x0000000805027824 */ /* 0x010fe200078e0206 */
[----:B------:R-:W-:Y:S02]  /*0110*/  LOP3.LUT R5, R4, UR5, RZ, 0xc0, !PT ;  /* 0x0000000504057c12 */ /* 0x000fe4000f8ec0ff */
[----:B------:R-:W-:Y:S02]  /*0120*/  LOP3.LUT R0, R0, UR5, RZ, 0xc0, !PT ;  /* 0x0000000500007c12 */ /* 0x000fe4000f8ec0ff */
[----:B------:R-:W-:-:S03]  /*0130*/  IADD3 R2, PT, PT, R2, -0x1, R9 ;  /* 0xffffffff02027810 */ /* 0x000fc60007ffe009 */
[----:B------:R-:W-:Y:S01]  /*0140*/  IMAD R5, R5, UR4, R0 ;  /* 0x0000000405057c24 */ /* 0x000fe2000f8e0200 */
[----:B------:R-:W-:-:S05]  /*0150*/  LOP3.LUT R2, R2, UR5, RZ, 0xc0, !PT ;  /* 0x0000000502027c12 */ /* 0x000fca000f8ec0ff */
[----:B------:R-:W-:-:S05]  /*0160*/  IMAD R2, R2, R9, R5 ;  /* 0x0000000902027224 */ /* 0x000fca00078e0205 */
[----:B------:R-:W-:Y:S02]  /*0170*/  SHF.R.S32.HI R24, RZ, 0x1f, R2 ;  /* 0x0000001fff187819 */ /* 0x000fe40000011402 */
[----:B------:R-:W-:-:S04]  /*0180*/  IADD3 R4, P0, PT, R2, UR8, RZ ;  /* 0x0000000802047c10 */ /* 0x000fc8000ff1e0ff */
[----:B------:R-:W-:-:S05]  /*0190*/  IADD3.X R5, PT, PT, R24, UR9, RZ, P0, !PT ;  /* 0x0000000918057c10 */ /* 0x000fca00087fe4ff */
[----:B-----5:R-:W2:Y:S01]  /*01a0*/  LDG.E.U8 R0, desc[UR6][R4.64] ;  /* 0x0000000604007981 */ /* 0x020ea2000c1e1100 */
[----:B------:R-:W0:Y:S01]  /*01b0*/  S2UR UR5, SR_CgaCtaId ;  /* 0x00000000000579c3 */ /* 0x000e220000008800 */
[----:B------:R-:W-:Y:S01]  /*01c0*/  UMOV UR4, 0x400 ;  /* 0x0000040000047882 */ /* 0x000fe20000000000 */
[----:B------:R-:W-:Y:S01]  /*01d0*/  IMAD R17, R6, 0xa, R17 ;  /* 0x0000000a06117824 */ /* 0x000fe200078e0211 */
[----:B------:R-:W-:-:S03]  /*01e0*/  ISETP.GT.U32.AND P0, PT, R3, 0x7, PT ;  /* 0x000000070300780c */ /* 0x000fc60003f04070 */
[----:B------:R-:W-:Y:S01]  /*01f0*/  IMAD R17, R8, 0x64, R17 ;  /* 0x0000006408117824 */ /* 0x000fe200078e0211 */
[----:B------:R-:W-:-:S04]  /*0200*/  ISETP.EQ.OR P0, PT, R6, RZ, P0 ;  /* 0x000000ff0600720c */ /* 0x000fc80000702670 */
[----:B------:R-:W-:-:S04]  /*0210*/  ISETP.GT.U32.OR P0, PT, R6, 0x8, P0 ;  /* 0x000000080600780c */ /* 0x000fc80000704470 */
[----:B------:R-:W-:-:S04]  /*0220*/  ISETP.EQ.OR P0, PT, R8, RZ, P0 ;  /* 0x000000ff0800720c */ /* 0x000fc80000702670 */
[----:B------:R-:W-:Y:S01]  /*0230*/  ISETP.GT.U32.OR P0, PT, R8, 0x8, P0 ;  /* 0x000000080800780c */ /* 0x000fe20000704470 */
[----:B0-----:R-:W-:-:S09]  /*0240*/  ULEA UR4, UR5, UR4, 0x18 ;  /* 0x0000000405047291 */ /* 0x001fd2000f8ec0ff */
[----:B--2---:R0:W-:Y:S01]  /*0250*/  STS.U8 [R17+UR4+0x6f], R0 ;  /* 0x00006f0011007988 */ /* 0x0041e20008000004 */
[----:B------:R-:W-:Y:S06]  /*0260*/  BAR.SYNC.DEFER_BLOCKING 0x0 ;  /* 0x0000000000007b1d */ /* 0x000fec0000010000 */
[----:B------:R-:W-:Y:S05]  /*0270*/  @P0 EXIT ;  /* 0x000000000000094d */ /* 0x000fea0003800000 */
[----:B------:R-:W-:Y:S01]  /*0280*/  LDS.U8 R20, [R17+UR4] ;  /* 0x0000000411147984 */ /* 0x000fe20008000000 */
[----:B------:R-:W1:Y:S01]  /*0290*/  LDCU.64 UR8, c[0x0][0x388] ;  /* 0x00007100ff0877ac */ /* 0x000e620008000a00 */
[----:B------:R-:W-:Y:S02]  /*02a0*/  PLOP3.LUT P1, PT, PT, PT, PT, 0x8, 0x80 ;  /* 0x000000000080781c */ /* 0x000fe40003f2e170 */
[----:B------:R-:W-:Y:S04]  /*02b0*/  LDS.U8 R21, [R17+UR4+0x64] ;  /* 0x0000640411157984 */ /* 0x000fe80008000000 */
[----:B------:R-:W2:Y:S04]  /*02c0*/  LDS.U8 R22, [R17+UR4+0xc8] ;  /* 0x0000c80411167984 */ /* 0x000ea80008000000 */
[----:B------:R-:W-:Y:S04]  /*02d0*/  LDS.U8 R23, [R17+UR4+0xa] ;  /* 0x00000a0411177984 */ /* 0x000fe80008000000 */
[----:B------:R-:W3:Y:S01]  /*02e0*/  LDS.U8 R25, [R17+UR4+0x6e] ;  /* 0x00006e0411197984 */ /* 0x000ee20008000000 */
[----:B-1----:R-:W-:-:S03]  /*02f0*/  IADD3 R2, P3, PT, R2, UR8, RZ ;  /* 0x0000000802027c10 */ /* 0x002fc6000ff7e0ff */
[----:B------:R-:W-:Y:S04]  /*0300*/  LDS.U8 R18, [R17+UR4+0xd2] ;  /* 0x0000d20411127984 */ /* 0x000fe80008000000 */
[----:B------:R-:W1:Y:S04]  /*0310*/  LDS.U8 R19, [R17+UR4+0x14] ;  /* 0x0000140411137984 */ /* 0x000e680008000000 */
[----:B------:R-:W-:Y:S04]  /*0320*/  LDS.U8 R3, [R17+UR4+0x78] ;  /* 0x0000780411037984 */ /* 0x000fe80008000000 */
[----:B------:R-:W4:Y:S04]  /*0330*/  LDS.U8 R4, [R17+UR4+0xdc] ;  /* 0x0000dc0411047984 */ /* 0x000f280008000000 */
[----:B------:R-:W-:Y:S04]  /*0340*/  LDS.U8 R5, [R17+UR4+0x1] ;  /* 0x0000010411057984 */ /* 0x000fe80008000000 */
[----:B------:R-:W5:Y:S04]  /*0350*/  LDS.U8 R6, [R17+UR4+0x65] ;  /* 0x0000650411067984 */ /* 0x000f680008000000 */
[----:B------:R-:W-:Y:S04]  /*0360*/  LDS.U8 R7, [R17+UR4+0xc9] ;  /* 0x0000c90411077984 */ /* 0x000fe80008000000 */
[----:B------:R-:W0:Y:S01]  /*0370*/  LDS.U8 R8, [R17+UR4+0xb] ;  /* 0x00000b0411087984 */ /* 0x000e220008000000 */
[----:B--2---:R-:W-:-:S03]  /*0380*/  IADD3 R22, PT, PT, R22, R21, R20 ;  /* 0x0000001516167210 */ /* 0x004fc60007ffe014 */
[----:B------:R-:W-:Y:S04]  /*0390*/  LDS.U8 R9, [R17+UR4+0xd3] ;  /* 0x0000d30411097984 */ /* 0x000fe80008000000 */
[----:B------:R-:W2:Y:S01]  /*03a0*/  LDS.U8 R10, [R17+UR4+0x15] ;  /* 0x00001504110a7984 */ /* 0x000ea20008000000 */
[----:B---3--:R-:W-:-:S03]  /*03b0*/  IADD3 R25, PT, PT, R25, R22, R23 ;  /* 0x0000001619197210 */ /* 0x008fc60007ffe017 */
[----:B------:R-:W-:Y:S04]  /*03c0*/  LDS.U8 R11, [R17+UR4+0x79] ;  /* 0x00007904110b7984 */ /* 0x000fe80008000000 */
[----:B------:R-:W3:Y:S01]  /*03d0*/  LDS.U8 R12, [R17+UR4+0xdd] ;  /* 0x0000dd04110c7984 */ /* 0x000ee20008000000 */
[----:B-1----:R-:W-:-:S03]  /*03e0*/  IADD3 R19, PT, PT, R19, R25, R18 ;  /* 0x0000001913137210 */ /* 0x002fc60007ffe012 */
[----:B------:R-:W-:Y:S04]  /*03f0*/  LDS.U8 R13, [R17+UR4+0x2] ;  /* 0x00000204110d7984 */ /* 0x000fe80008000000 */
[----:B------:R-:W1:Y:S01]  /*0400*/  LDS.U8 R14, [R17+UR4+0x66] ;  /* 0x00006604110e7984 */ /* 0x000e620008000000 */
[----:B----4-:R-:W-:-:S03]  /*0410*/  IADD3 R3, PT, PT, R4, R19, R3 ;  /* 0x0000001304037210 */ /* 0x010fc60007ffe003 */
[----:B------:R-:W-:Y:S04]  /*0420*/  LDS.U8 R15, [R17+UR4+0xca] ;  /* 0x0000ca04110f7984 */ /* 0x000fe80008000000 */
[----:B------:R-:W4:Y:S01]  /*0430*/  LDS.U8 R16, [R17+UR4+0xc] ;  /* 0x00000c0411107984 */ /* 0x000f220008000000 */
[----:B-----5:R-:W-:-:S03]  /*0440*/  IADD3 R3, PT, PT, R6, R3, R5 ;  /* 0x0000000306037210 */ /* 0x020fc60007ffe005 */
[----:B------:R-:W-:Y:S04]  /*0450*/  LDS.U8 R21, [R17+UR4+0x70] ;  /* 0x0000700411157984 */ /* 0x000fe80008000000 */
[----:B------:R-:W5:Y:S01]  /*0460*/  LDS.U8 R20, [R17+UR4+0xd4] ;  /* 0x0000d40411147984 */ /* 0x000f620008000000 */
[----:B0-----:R-:W-:-:S03]  /*0470*/  IADD3 R3, PT, PT, R8, R3, R7 ;  /* 0x0000000308037210 */ /* 0x001fc60007ffe007 */
[----:B------:R-:W-:Y:S04]  /*0480*/  LDS.U8 R23, [R17+UR4+0x16] ;  /* 0x0000160411177984 */ /* 0x000fe80008000000 */
[----:B------:R-:W0:Y:S01]  /*0490*/  LDS.U8 R22, [R17+UR4+0x7a] ;  /* 0x00007a0411167984 */ /* 0x000e220008000000 */
[----:B--2---:R-:W-:-:S03]  /*04a0*/  IADD3 R3, PT, PT, R10, R3, R9 ;  /* 0x000000030a037210 */ /* 0x004fc60007ffe009 */
[----:B------:R-:W2:Y:S01]  /*04b0*/  LDS.U8 R18, [R17+UR4+0xde] ;  /* 0x0000de0411127984 */ /* 0x000ea20008000000 */
[----:B---3--:R-:W-:-:S04]  /*04c0*/  IADD3 R3, PT, PT, R12, R3, R11 ;  /* 0x000000030c037210 */ /* 0x008fc80007ffe00b */
[----:B-1----:R-:W-:-:S04]  /*04d0*/  IADD3 R3, PT, PT, R14, R3, R13 ;  /* 0x000000030e037210 */ /* 0x002fc80007ffe00d */
[----:B----4-:R-:W-:-:S04]  /*04e0*/  IADD3 R3, PT, PT, R16, R3, R15 ;  /* 0x0000000310037210 */ /* 0x010fc80007ffe00f */
[----:B-----5:R-:W-:-:S04]  /*04f0*/  IADD3 R3, PT, PT, R20, R3, R21 ;  /* 0x0000000314037210 */ /* 0x020fc80007ffe015 */
[----:B0-----:R-:W-:-:S05]  /*0500*/  IADD3 R3, PT, PT, R22, R3, R23 ;  /* 0x0000000316037210 */ /* 0x001fca0007ffe017 */
[----:B--2---:R-:W-:-:S04]  /*0510*/  IMAD.IADD R3, R3, 0x1, R18 ;  /* 0x0000000103037824 */ /* 0x004fc800078e0212 */
[----:B------:R-:W-:-:S05]  /*0520*/  VIADD R4, R3, 0xfffffff8 ;  /* 0xfffffff803047836 */ /* 0x000fca0000000000 */
[----:B------:R-:W-:-:S04]  /*0530*/  ISETP.GE.U32.AND P0, PT, R4, -0x3, PT ;  /* 0xfffffffd0400780c */ /* 0x000fc80003f06070 */
[----:B------:R-:W-:-:S13]  /*0540*/  ISETP.EQ.AND P0, PT, R0, 0x1, !P0 ;  /* 0x000000010000780c */ /* 0x000fda0004702270 */
[----:B------:R-:W-:Y:S02]  /*0550*/  @!P0 ISETP.NE.AND P2, PT, R3, 0x6, PT ;  /* 0x000000060300880c */ /* 0x000fe40003f45270 */
[----:B------:R-:W-:Y:S02]  /*0560*/  IADD3.X R3, PT, PT, R24, UR9, RZ, P3, !PT ;  /* 0x0000000918037c10 */ /* 0x000fe40009ffe4ff */
[----:B------:R-:W-:-:S04]  /*0570*/  @!P0 ISETP.NE.OR P1, PT, R0, RZ, !P2 ;  /* 0x000000ff0000820c */ /* 0x000fc80005725670 */
[----:B------:R-:W-:-:S05]  /*0580*/  SEL R5, RZ, 0x1, !P1 ;  /* 0x00000001ff057807 */ /* 0x000fca0004800000 */
[----:B------:R-:W-:Y:S01]  /*0590*/  STG.E.U8 desc[UR6][R2.64], R5 ;  /* 0x0000000502007986 */ /* 0x000fe2000c101106 */
[----:B------:R-:W-:Y:S05]  /*05a0*/  EXIT ;  /* 0x000000000000794d */ /* 0x000fea0003800000 */
.L_x_0:
[----:B------:R-:W-:-:S00]  /*05b0*/  BRA `(.L_x_0) ;  /* 0xfffffffc00fc7947 */ /* 0x000fc0000383ffff */
[----:B------:R-:W-:-:S00]  /*05c0*/  NOP ;  /* 0x0000000000007918 */ /* 0x000fc00000000000 */
        /* <DEDUP_REMOVED lines=11> */
.L_x_1:


//--------------------- .nv.shared._Z13evolve_kernelPhS_ --------------------------
	.section	.nv.shared._Z13evolve_kernelPhS_,"aw",@nobits
	.sectionflags	@""
.nv.shared._Z13evolve_kernelPhS_:
	.zero		2024


//--------------------- .nv.shared.reserved.0     --------------------------
	.section	.nv.shared.reserved.0,"aw",@nobits
	.weak		__nv_reservedSMEM_offset_0_alias
	.size		__nv_reservedSMEM_offset_0_alias, 0, 64
	.other		__nv_reservedSMEM_offset_0_alias,@"STO_CUDA_RESERVED_SHARED STV_DEFAULT"
__nv_reservedSMEM_offset_0_alias:
	.zero		0
	.zero		64


//--------------------- .nv.constant0._Z13evolve_kernelPhS_ --------------------------
	.section	.nv.constant0._Z13evolve_kernelPhS_,"a",@progbits
	.sectionflags	@""
	.align	4
.nv.constant0._Z13evolve_kernelPhS_:
	.zero		912


//--------------------- SYMBOLS --------------------------

	.type		.nv.reservedSmem.offset0,@object
	.size		.nv.reservedSmem.offset0,0x4
	.type		.nv.reservedSmem.cap,@object
	.size		.nv.reservedSmem.cap,0x4
